//
// Generated by NVIDIA NVVM Compiler
//
// Compiler Build ID: CL-36424714
// Cuda compilation tools, release 13.0, V13.0.88
// Based on NVVM 20.0.0
//

.version 9.0
.target sm_100
.address_size 64

	// .globl	_Z3addlPfS_

.visible .entry _Z3addlPfS_(
	.param .u64 _Z3addlPfS__param_0,
	.param .u64 .ptr .align 1 _Z3addlPfS__param_1,
	.param .u64 .ptr .align 1 _Z3addlPfS__param_2
)
{
	.reg .pred 	%p<8>;
	.reg .b32 	%r<6>;
	.reg .b32 	%f<16>;
	.reg .b64 	%rd<51>;

	ld.param.u64 	%rd23, [_Z3addlPfS__param_0];
	ld.param.u64 	%rd24, [_Z3addlPfS__param_1];
	ld.param.u64 	%rd25, [_Z3addlPfS__param_2];
	cvta.to.global.u64 	%rd1, %rd25;
	cvta.to.global.u64 	%rd2, %rd24;
	mov.u32 	%r1, %tid.x;
	cvt.u64.u32 	%rd49, %r1;
	setp.le.s64 	%p1, %rd23, %rd49;
	@%p1 bra 	$L__BB0_10;
	mov.u32 	%r2, %ntid.x;
	cvt.u64.u32 	%rd4, %r2;
	add.s64 	%rd26, %rd49, %rd4;
	max.u64 	%rd27, %rd23, %rd26;
	setp.lt.u64 	%p2, %rd26, %rd23;
	selp.u64 	%rd5, 1, 0, %p2;
	add.s64 	%rd28, %rd26, %rd5;
	sub.s64 	%rd6, %rd27, %rd28;
	and.b64  	%rd29, %rd6, -4294967296;
	setp.ne.s64 	%p3, %rd29, 0;
	@%p3 bra 	$L__BB0_3;
	cvt.u32.u64 	%r3, %rd4;
	cvt.u32.u64 	%r4, %rd6;
	div.u32 	%r5, %r4, %r3;
	cvt.u64.u32 	%rd45, %r5;
	bra.uni 	$L__BB0_4;
$L__BB0_3:
	div.u64 	%rd45, %rd6, %rd4;
$L__BB0_4:
	add.s64 	%rd10, %rd45, %rd5;
	and.b64  	%rd30, %rd10, 3;
	setp.eq.s64 	%p4, %rd30, 3;
	@%p4 bra 	$L__BB0_7;
	shl.b64 	%rd47, %rd49, 2;
	shl.b64 	%rd12, %rd4, 2;
	add.s64 	%rd31, %rd10, 1;
	and.b64  	%rd32, %rd31, 3;
	neg.s64 	%rd46, %rd32;
$L__BB0_6:
	.pragma "nounroll";
	add.s64 	%rd33, %rd2, %rd47;
	ld.global.f32 	%f1, [%rd33];
	add.s64 	%rd34, %rd1, %rd47;
	ld.global.f32 	%f2, [%rd34];
	add.f32 	%f3, %f1, %f2;
	st.global.f32 	[%rd34], %f3;
	add.s64 	%rd49, %rd49, %rd4;
	add.s64 	%rd47, %rd47, %rd12;
	add.s64 	%rd46, %rd46, 1;
	setp.ne.s64 	%p5, %rd46, 0;
	@%p5 bra 	$L__BB0_6;
$L__BB0_7:
	setp.lt.u64 	%p6, %rd10, 3;
	@%p6 bra 	$L__BB0_10;
	shl.b64 	%rd38, %rd4, 2;
$L__BB0_9:
	shl.b64 	%rd35, %rd49, 2;
	add.s64 	%rd36, %rd2, %rd35;
	ld.global.f32 	%f4, [%rd36];
	add.s64 	%rd37, %rd1, %rd35;
	ld.global.f32 	%f5, [%rd37];
	add.f32 	%f6, %f4, %f5;
	st.global.f32 	[%rd37], %f6;
	add.s64 	%rd39, %rd36, %rd38;
	ld.global.f32 	%f7, [%rd39];
	add.s64 	%rd40, %rd37, %rd38;
	ld.global.f32 	%f8, [%rd40];
	add.f32 	%f9, %f7, %f8;
	st.global.f32 	[%rd40], %f9;
	add.s64 	%rd41, %rd39, %rd38;
	ld.global.f32 	%f10, [%rd41];
	add.s64 	%rd42, %rd40, %rd38;
	ld.global.f32 	%f11, [%rd42];
	add.f32 	%f12, %f10, %f11;
	st.global.f32 	[%rd42], %f12;
	add.s64 	%rd43, %rd41, %rd38;
	ld.global.f32 	%f13, [%rd43];
	add.s64 	%rd44, %rd42, %rd38;
	ld.global.f32 	%f14, [%rd44];
	add.f32 	%f15, %f13, %f14;
	st.global.f32 	[%rd44], %f15;
	add.s64 	%rd49, %rd38, %rd49;
	setp.lt.s64 	%p7, %rd49, %rd23;
	@%p7 bra 	$L__BB0_9;
$L__BB0_10:
	ret;

}


// ===== COMPILED SASS (sm_100) =====

	.target	sm_100

	.elftype	@"ET_EXEC"


//--------------------- .note.nv.tkinfo           --------------------------
	.section	.note.nv.tkinfo,"",@"SHT_NOTE"
	.sectionflags	@"SHF_NOTE_NV_TKINFO"
	.tkinfo
        /*0018*/ 	.word	0x00000002
        /*0030*/ 	.string	""
        /*0030*/ 	.string	"ptxas"
        /*0030*/ 	.string	"Cuda compilation tools, release 13.0, V13.0.88"
        /*0030*/ 	.string	"Build cuda_13.0.r13.0/compiler.36424714_0"
        /*0030*/ 	.string	"-arch sm_100 -m 64 "



//--------------------- .note.nv.cuinfo           --------------------------
	.section	.note.nv.cuinfo,"",@"SHT_NOTE"
	.sectionflags	@"SHF_NOTE_NV_CUINFO"
        /*0018*/ 	.short	0x0002
        /*001a*/ 	.short	0x0064
        /*001c*/ 	.short	0x0082
	.zero		2


//--------------------- .nv.info                  --------------------------
	.section	.nv.info,"",@"SHT_CUDA_INFO"
	.align	4


	//----- nvinfo : EIATTR_REGCOUNT
	.align		4
        /*0000*/ 	.byte	0x04, 0x2f
        /*0002*/ 	.short	(.L_1 - .L_0)
	.align		4
.L_0:
        /*0004*/ 	.word	index@(_Z3addlPfS_)
        /*0008*/ 	.word	0x0000001a


	//----- nvinfo : EIATTR_FRAME_SIZE
	.align		4
.L_1:
        /*000c*/ 	.byte	0x04, 0x11
        /*000e*/ 	.short	(.L_3 - .L_2)
	.align		4
.L_2:
        /*0010*/ 	.word	index@($__internal_0_$__cuda_sm20_div_u64)
        /*0014*/ 	.word	0x00000000


	//----- nvinfo : EIATTR_FRAME_SIZE
	.align		4
.L_3:
        /*0018*/ 	.byte	0x04, 0x11
        /*001a*/ 	.short	(.L_5 - .L_4)
	.align		4
.L_4:
        /*001c*/ 	.word	index@(_Z3addlPfS_)
        /*0020*/ 	.word	0x00000000


	//----- nvinfo : EIATTR_MIN_STACK_SIZE
	.align		4
.L_5:
        /*0024*/ 	.byte	0x04, 0x12
        /*0026*/ 	.short	(.L_7 - .L_6)
	.align		4
.L_6:
        /*0028*/ 	.word	index@(_Z3addlPfS_)
        /*002c*/ 	.word	0x00000000
.L_7:


//--------------------- .nv.compat                --------------------------
	.section	.nv.compat,"",@"SHT_CUDA_COMPAT_INFO"
	.align	4
        /*0000*/ 	.byte	0x02, 0x09, 0x00, 0x00, 0x02, 0x02, 0x01, 0x00, 0x02, 0x05, 0x05, 0x00, 0x03, 0x07, 0x01, 0x01
        /*0010*/ 	.byte	0x02, 0x03, 0x00, 0x00, 0x02, 0x06, 0x01, 0x00, 0x04, 0x0b, 0x08, 0x00, 0x09, 0x00, 0x00, 0x00
        /*0020*/ 	.byte	0x00, 0x00, 0x00, 0x00


//--------------------- .nv.info._Z3addlPfS_      --------------------------
	.section	.nv.info._Z3addlPfS_,"",@"SHT_CUDA_INFO"
	.sectionflags	@""
	.align	4


	//----- nvinfo : EIATTR_CUDA_API_VERSION
	.align		4
        /*0000*/ 	.byte	0x04, 0x37
        /*0002*/ 	.short	(.L_9 - .L_8)
.L_8:
        /*0004*/ 	.word	0x00000082


	//----- nvinfo : EIATTR_KPARAM_INFO
	.align		4
.L_9:
        /*0008*/ 	.byte	0x04, 0x17
        /*000a*/ 	.short	(.L_11 - .L_10)
.L_10:
        /*000c*/ 	.word	0x00000000
        /*0010*/ 	.short	0x0002
        /*0012*/ 	.short	0x0010
        /*0014*/ 	.byte	0x00, 0xf5, 0x21, 0x00


	//----- nvinfo : EIATTR_KPARAM_INFO
	.align		4
.L_11:
        /*0018*/ 	.byte	0x04, 0x17
        /*001a*/ 	.short	(.L_13 - .L_12)
.L_12:
        /*001c*/ 	.word	0x00000000
        /*0020*/ 	.short	0x0001
        /*0022*/ 	.short	0x0008
        /*0024*/ 	.byte	0x00, 0xf5, 0x21, 0x00


	//----- nvinfo : EIATTR_KPARAM_INFO
	.align		4
.L_13:
        /*0028*/ 	.byte	0x04, 0x17
        /*002a*/ 	.short	(.L_15 - .L_14)
.L_14:
        /*002c*/ 	.word	0x00000000
        /*0030*/ 	.short	0x0000
        /*0032*/ 	.short	0x0000
        /*0034*/ 	.byte	0x00, 0xf0, 0x21, 0x00


	//----- nvinfo : EIATTR_SPARSE_MMA_MASK
	.align		4
.L_15:
        /*0038*/ 	.byte	0x03, 0x50
        /*003a*/ 	.short	0x0000


	//----- nvinfo : EIATTR_MAXREG_COUNT
	.align		4
        /*003c*/ 	.byte	0x03, 0x1b
        /*003e*/ 	.short	0x00ff


	//----- nvinfo : EIATTR_MERCURY_ISA_VERSION
	.align		4
        /*0040*/ 	.byte	0x03, 0x5f
        /*0042*/ 	.short	0x0101


	//----- nvinfo : EIATTR_VRC_CTA_INIT_COUNT
	.align		4
        /*0044*/ 	.byte	0x02, 0x4a
	.zero		1
	.zero		1


	//----- nvinfo : EIATTR_EXIT_INSTR_OFFSETS
	.align		4
        /*0048*/ 	.byte	0x04, 0x1c
        /*004a*/ 	.short	(.L_17 - .L_16)


	//   ....[0]....
.L_16:
        /*004c*/ 	.word	0x00000050


	//   ....[1]....
        /*0050*/ 	.word	0x00000530


	//   ....[2]....
        /*0054*/ 	.word	0x000007f0


	//----- nvinfo : EIATTR_CRS_STACK_SIZE
	.align		4
.L_17:
        /*0058*/ 	.byte	0x04, 0x1e
        /*005a*/ 	.short	(.L_19 - .L_18)
.L_18:
        /*005c*/ 	.word	0x00000000


	//----- nvinfo : EIATTR_CBANK_PARAM_SIZE
	.align		4
.L_19:
        /*0060*/ 	.byte	0x03, 0x19
        /*0062*/ 	.short	0x0018


	//----- nvinfo : EIATTR_PARAM_CBANK
	.align		4
        /*0064*/ 	.byte	0x04, 0x0a
        /*0066*/ 	.short	(.L_21 - .L_20)
	.align		4
.L_20:
        /*0068*/ 	.word	index@(.nv.constant0._Z3addlPfS_)
        /*006c*/ 	.short	0x0380
        /*006e*/ 	.short	0x0018


	//----- nvinfo : EIATTR_SW_WAR
	.align		4
.L_21:
        /*0070*/ 	.byte	0x04, 0x36
        /*0072*/ 	.short	(.L_23 - .L_22)
.L_22:
        /*0074*/ 	.word	0x00000008
.L_23:


//--------------------- .nv.callgraph             --------------------------
	.section	.nv.callgraph,"",@"SHT_CUDA_CALLGRAPH"
	.align	4
	.sectionentsize	8
	.align		4
        /*0000*/ 	.word	0x00000000
	.align		4
        /*0004*/ 	.word	0xffffffff
	.align		4
        /*0008*/ 	.word	0x00000000
	.align		4
        /*000c*/ 	.word	0xfffffffe
	.align		4
        /*0010*/ 	.word	0x00000000
	.align		4
        /*0014*/ 	.word	0xfffffffd
	.align		4
        /*0018*/ 	.word	0x00000000
	.align		4
        /*001c*/ 	.word	0xfffffffc


//--------------------- .text._Z3addlPfS_         --------------------------
	.section	.text._Z3addlPfS_,"ax",@progbits
	.align	128
        .global         _Z3addlPfS_
        .type           _Z3addlPfS_,@function
        .size           _Z3addlPfS_,(.L_x_8 - _Z3addlPfS_)
        .other          _Z3addlPfS_,@"STO_CUDA_ENTRY STV_DEFAULT"
_Z3addlPfS_:
.text._Z3addlPfS_:
[----:B------:R-:W-:Y:S01]  /*0000*/  LDC R1, c[0x0][0x37c] ;  /* 0x0000df00ff017b82 */ /* 0x000fe20000000800 */
[----:B------:R-:W0:Y:S01]  /*0010*/  S2R R0, SR_TID.X ;  /* 0x0000000000007919 */ /* 0x000e220000002100 */
[----:B------:R-:W0:Y:S02]  /*0020*/  LDCU.64 UR4, c[0x0][0x380] ;  /* 0x00007000ff0477ac */ /* 0x000e240008000a00 */
[----:B0-----:R-:W-:-:S04]  /*0030*/  ISETP.GE.U32.AND P0, PT, R0, UR4, PT ;  /* 0x0000000400007c0c */ /* 0x001fc8000bf06070 */
[----:B------:R-:W-:-:S13]  /*0040*/  ISETP.GE.AND.EX P0, PT, RZ, UR5, PT, P0 ;  /* 0x00000005ff007c0c */ /* 0x000fda000bf06300 */
[----:B------:R-:W-:Y:S05]  /*0050*/  @P0 EXIT ;  /* 0x000000000000094d */ /* 0x000fea0003800000 */
[----:B------:R-:W0:Y:S01]  /*0060*/  LDC R5, c[0x0][0x360] ;  /* 0x0000d800ff057b82 */ /* 0x000e220000000800 */
[----:B------:R-:W-:Y:S01]  /*0070*/  IMAD.MOV.U32 R3, RZ, RZ, RZ ;  /* 0x000000ffff037224 */ /* 0x000fe200078e00ff */
[----:B------:R-:W-:Y:S01]  /*0080*/  BSSY.RECONVERGENT B0, `(.L_x_0) ;  /* 0x0000026000007945 */ /* 0x000fe20003800200 */
[----:B0-----:R-:W-:-:S04]  /*0090*/  IADD3 R4, P0, PT, R5, R0, RZ ;  /* 0x0000000005047210 */ /* 0x001fc80007f1e0ff */
[C---:B------:R-:W-:Y:S01]  /*00a0*/  ISETP.GT.U32.AND P1, PT, R4.reuse, UR4, PT ;  /* 0x0000000404007c0c */ /* 0x040fe2000bf24070 */
[----:B------:R-:W-:Y:S01]  /*00b0*/  IMAD.X R9, RZ, RZ, R3, P0 ;  /* 0x000000ffff097224 */ /* 0x000fe200000e0603 */
[----:B------:R-:W-:-:S04]  /*00c0*/  ISETP.GE.U32.AND P0, PT, R4, UR4, PT ;  /* 0x0000000404007c0c */ /* 0x000fc8000bf06070 */
[C---:B------:R-:W-:Y:S02]  /*00d0*/  ISETP.GT.U32.AND.EX P1, PT, R9.reuse, UR5, PT, P1 ;  /* 0x0000000509007c0c */ /* 0x040fe4000bf24110 */
[C---:B------:R-:W-:Y:S02]  /*00e0*/  ISETP.GE.U32.AND.EX P0, PT, R9.reuse, UR5, PT, P0 ;  /* 0x0000000509007c0c */ /* 0x040fe4000bf06100 */
[----:B------:R-:W-:Y:S02]  /*00f0*/  SEL R7, R4, UR4, P1 ;  /* 0x0000000404077c07 */ /* 0x000fe40008800000 */
[----:B------:R-:W-:Y:S02]  /*0100*/  SEL R2, RZ, 0x1, P0 ;  /* 0x00000001ff027807 */ /* 0x000fe40000000000 */
[----:B------:R-:W-:Y:S02]  /*0110*/  SEL R6, R9, UR5, P1 ;  /* 0x0000000509067c07 */ /* 0x000fe40008800000 */
[----:B------:R-:W-:-:S04]  /*0120*/  IADD3 R4, P0, P1, R7, -R4, -R2 ;  /* 0x8000000407047210 */ /* 0x000fc8000791e802 */
[----:B------:R-:W-:-:S04]  /*0130*/  IADD3.X R7, PT, PT, R6, -0x1, ~R9, P0, P1 ;  /* 0xffffffff06077810 */ /* 0x000fc800007e2c09 */
[----:B------:R-:W-:-:S13]  /*0140*/  ISETP.NE.U32.AND P0, PT, R7, RZ, PT ;  /* 0x000000ff0700720c */ /* 0x000fda0003f05070 */
[----:B------:R-:W-:Y:S05]  /*0150*/  @P0 BRA `(.L_x_1) ;  /* 0x0000000000500947 */ /* 0x000fea0003800000 */
[----:B------:R-:W0:Y:S01]  /*0160*/  I2F.U32.RP R8, R5 ;  /* 0x0000000500087306 */ /* 0x000e220000209000 */
[----:B------:R-:W-:-:S07]  /*0170*/  ISETP.NE.U32.AND P2, PT, R5, RZ, PT ;  /* 0x000000ff0500720c */ /* 0x000fce0003f45070 */
[----:B0-----:R-:W0:Y:S02]  /*0180*/  MUFU.RCP R8, R8 ;  /* 0x0000000800087308 */ /* 0x001e240000001000 */
[----:B0-----:R-:W-:-:S06]  /*0190*/  VIADD R6, R8, 0xffffffe ;  /* 0x0ffffffe08067836 */ /* 0x001fcc0000000000 */
[----:B------:R0:W1:Y:S02]  /*01a0*/  F2I.FTZ.U32.TRUNC.NTZ R7, R6 ;  /* 0x0000000600077305 */ /* 0x000064000021f000 */
[----:B0-----:R-:W-:Y:S02]  /*01b0*/  IMAD.MOV.U32 R6, RZ, RZ, RZ ;  /* 0x000000ffff067224 */ /* 0x001fe400078e00ff */
[----:B-1----:R-:W-:-:S04]  /*01c0*/  IMAD.MOV R10, RZ, RZ, -R7 ;  /* 0x000000ffff0a7224 */ /* 0x002fc800078e0a07 */
[----:B------:R-:W-:-:S04]  /*01d0*/  IMAD R9, R10, R5, RZ ;  /* 0x000000050a097224 */ /* 0x000fc800078e02ff */
[----:B------:R-:W-:-:S06]  /*01e0*/  IMAD.HI.U32 R7, R7, R9, R6 ;  /* 0x0000000907077227 */ /* 0x000fcc00078e0006 */
[----:B------:R-:W-:-:S04]  /*01f0*/  IMAD.HI.U32 R6, R7, R4, RZ ;  /* 0x0000000407067227 */ /* 0x000fc800078e00ff */
[----:B------:R-:W-:-:S04]  /*0200*/  IMAD.MOV R7, RZ, RZ, -R6 ;  /* 0x000000ffff077224 */ /* 0x000fc800078e0a06 */
[----:B------:R-:W-:Y:S02]  /*0210*/  IMAD R4, R5, R7, R4 ;  /* 0x0000000705047224 */ /* 0x000fe400078e0204 */
[----:B------:R-:W-:-:S03]  /*0220*/  IMAD.MOV.U32 R7, RZ, RZ, RZ ;  /* 0x000000ffff077224 */ /* 0x000fc600078e00ff */
[----:B------:R-:W-:-:S13]  /*0230*/  ISETP.GE.U32.AND P0, PT, R4, R5, PT ;  /* 0x000000050400720c */ /* 0x000fda0003f06070 */
[----:B------:R-:W-:Y:S02]  /*0240*/  @P0 IMAD.IADD R4, R4, 0x1, -R5 ;  /* 0x0000000104040824 */ /* 0x000fe400078e0a05 */
[----:B------:R-:W-:-:S03]  /*0250*/  @P0 VIADD R6, R6, 0x1 ;  /* 0x0000000106060836 */ /* 0x000fc60000000000 */
[----:B------:R-:W-:-:S13]  /*0260*/  ISETP.GE.U32.AND P1, PT, R4, R5, PT ;  /* 0x000000050400720c */ /* 0x000fda0003f26070 */
[----:B------:R-:W-:Y:S01]  /*0270*/  @P1 VIADD R6, R6, 0x1 ;  /* 0x0000000106061836 */ /* 0x000fe20000000000 */
[----:B------:R-:W-:Y:S01]  /*0280*/  @!P2 LOP3.LUT R6, RZ, R5, RZ, 0x33, !PT ;  /* 0x00000005ff06a212 */ /* 0x000fe200078e33ff */
[----:B------:R-:W-:Y:S06]  /*0290*/  BRA `(.L_x_2) ;  /* 0x0000000000107947 */ /* 0x000fec0003800000 */
.L_x_1:
[----:B------:R-:W-:-:S07]  /*02a0*/  MOV R6, 0x2c0 ;  /* 0x000002c000067802 */ /* 0x000fce0000000f00 */
[----:B------:R-:W-:Y:S05]  /*02b0*/  CALL.REL.NOINC `($__internal_0_$__cuda_sm20_div_u64) ;  /* 0x0000000400507944 */ /* 0x000fea0003c00000 */
[----:B------:R-:W-:Y:S02]  /*02c0*/  IMAD.MOV.U32 R6, RZ, RZ, R4 ;  /* 0x000000ffff067224 */ /* 0x000fe400078e0004 */
[----:B------:R-:W-:-:S07]  /*02d0*/  IMAD.MOV.U32 R7, RZ, RZ, R9 ;  /* 0x000000ffff077224 */ /* 0x000fce00078e0009 */
.L_x_2:
[----:B------:R-:W-:Y:S05]  /*02e0*/  BSYNC.RECONVERGENT B0 ;  /* 0x0000000000007941 */ /* 0x000fea0003800200 */
.L_x_0:
[----:B------:R-:W-:Y:S01]  /*02f0*/  IADD3 R2, P0, PT, R6, R2, RZ ;  /* 0x0000000206027210 */ /* 0x000fe20007f1e0ff */
[----:B------:R-:W0:Y:S01]  /*0300*/  LDCU.64 UR4, c[0x0][0x358] ;  /* 0x00006b00ff0477ac */ /* 0x000e220008000a00 */
[----:B------:R-:W-:Y:S02]  /*0310*/  BSSY.RECONVERGENT B0, `(.L_x_3) ;  /* 0x0000021000007945 */ /* 0x000fe40003800200 */
[C---:B------:R-:W-:Y:S01]  /*0320*/  LOP3.LUT R4, R2.reuse, 0x3, RZ, 0xc0, !PT ;  /* 0x0000000302047812 */ /* 0x040fe200078ec0ff */
[----:B------:R-:W-:Y:S01]  /*0330*/  IMAD.X R6, RZ, RZ, R7, P0 ;  /* 0x000000ffff067224 */ /* 0x000fe200000e0607 */
[----:B------:R-:W-:Y:S01]  /*0340*/  ISETP.GE.U32.AND P0, PT, R2, 0x3, PT ;  /* 0x000000030200780c */ /* 0x000fe20003f06070 */
[----:B------:R-:W1:Y:S01]  /*0350*/  LDCU.64 UR8, c[0x0][0x390] ;  /* 0x00007200ff0877ac */ /* 0x000e620008000a00 */
[----:B------:R-:W-:Y:S02]  /*0360*/  ISETP.NE.U32.AND P1, PT, R4, 0x3, PT ;  /* 0x000000030400780c */ /* 0x000fe40003f25070 */
[----:B------:R-:W-:Y:S01]  /*0370*/  ISETP.GE.U32.AND.EX P0, PT, R6, RZ, PT, P0 ;  /* 0x000000ff0600720c */ /* 0x000fe20003f06100 */
[----:B------:R-:W2:Y:S01]  /*0380*/  LDCU.64 UR6, c[0x0][0x388] ;  /* 0x00007100ff0677ac */ /* 0x000ea20008000a00 */
[----:B------:R-:W-:-:S13]  /*0390*/  ISETP.NE.AND.EX P1, PT, RZ, RZ, PT, P1 ;  /* 0x000000ffff00720c */ /* 0x000fda0003f25310 */
[----:B01----:R-:W-:Y:S05]  /*03a0*/  @!P1 BRA `(.L_x_4) ;  /* 0x00000000005c9947 */ /* 0x003fea0003800000 */
[----:B------:R-:W-:Y:S01]  /*03b0*/  VIADD R2, R2, 0x1 ;  /* 0x0000000102027836 */ /* 0x000fe20000000000 */
[C---:B------:R-:W-:Y:S01]  /*03c0*/  SHF.L.U64.HI R12, R0.reuse, 0x2, R3 ;  /* 0x00000002000c7819 */ /* 0x040fe20000010203 */
[----:B------:R-:W-:-:S03]  /*03d0*/  IMAD.SHL.U32 R10, R0, 0x4, RZ ;  /* 0x00000004000a7824 */ /* 0x000fc600078e00ff */
[----:B------:R-:W-:-:S04]  /*03e0*/  LOP3.LUT R2, R2, 0x3, RZ, 0xc0, !PT ;  /* 0x0000000302027812 */ /* 0x000fc800078ec0ff */
[----:B------:R-:W-:-:S05]  /*03f0*/  IADD3 R2, P1, PT, RZ, -R2, RZ ;  /* 0x80000002ff027210 */ /* 0x000fca0007f3e0ff */
[----:B------:R-:W-:-:S08]  /*0400*/  IMAD.X R4, RZ, RZ, -0x1, P1 ;  /* 0xffffffffff047424 */ /* 0x000fd000008e06ff */
.L_x_5:
[C---:B--2---:R-:W-:Y:S02]  /*0410*/  IADD3 R8, P1, PT, R10.reuse, UR6, RZ ;  /* 0x000000060a087c10 */ /* 0x044fe4000ff3e0ff */
[----:B0-----:R-:W-:Y:S02]  /*0420*/  IADD3 R6, P2, PT, R10, UR8, RZ ;  /* 0x000000080a067c10 */ /* 0x001fe4000ff5e0ff */
[C---:B------:R-:W-:Y:S02]  /*0430*/  IADD3.X R9, PT, PT, R12.reuse, UR7, RZ, P1, !PT ;  /* 0x000000070c097c10 */ /* 0x040fe40008ffe4ff */
[----:B------:R-:W-:-:S03]  /*0440*/  IADD3.X R7, PT, PT, R12, UR9, RZ, P2, !PT ;  /* 0x000000090c077c10 */ /* 0x000fc600097fe4ff */
[----:B------:R-:W2:Y:S04]  /*0450*/  LDG.E R8, desc[UR4][R8.64] ;  /* 0x0000000408087981 */ /* 0x000ea8000c1e1900 */
[----:B------:R-:W2:Y:S01]  /*0460*/  LDG.E R11, desc[UR4][R6.64] ;  /* 0x00000004060b7981 */ /* 0x000ea2000c1e1900 */
[----:B------:R-:W-:Y:S02]  /*0470*/  IADD3 R2, P1, PT, R2, 0x1, RZ ;  /* 0x0000000102027810 */ /* 0x000fe40007f3e0ff */
[C---:B------:R-:W-:Y:S02]  /*0480*/  IADD3 R0, P2, PT, R5.reuse, R0, RZ ;  /* 0x0000000005007210 */ /* 0x040fe40007f5e0ff */
[C---:B------:R-:W-:Y:S01]  /*0490*/  LEA R10, P3, R5.reuse, R10, 0x2 ;  /* 0x0000000a050a7211 */ /* 0x040fe200078610ff */
[----:B------:R-:W-:Y:S01]  /*04a0*/  IMAD.X R4, RZ, RZ, R4, P1 ;  /* 0x000000ffff047224 */ /* 0x000fe200008e0604 */
[----:B------:R-:W-:Y:S01]  /*04b0*/  ISETP.NE.U32.AND P1, PT, R2, RZ, PT ;  /* 0x000000ff0200720c */ /* 0x000fe20003f25070 */
[----:B------:R-:W-:Y:S01]  /*04c0*/  IMAD.X R3, RZ, RZ, R3, P2 ;  /* 0x000000ffff037224 */ /* 0x000fe200010e0603 */
[----:B------:R-:W-:-:S02]  /*04d0*/  LEA.HI.X R12, R5, R12, RZ, 0x2, P3 ;  /* 0x0000000c050c7211 */ /* 0x000fc400018f14ff */
[----:B------:R-:W-:Y:S01]  /*04e0*/  ISETP.NE.AND.EX P1, PT, R4, RZ, PT, P1 ;  /* 0x000000ff0400720c */ /* 0x000fe20003f25310 */
[----:B--2---:R-:W-:-:S05]  /*04f0*/  FADD R11, R8, R11 ;  /* 0x0000000b080b7221 */ /* 0x004fca0000000000 */
[----:B------:R0:W-:Y:S07]  /*0500*/  STG.E desc[UR4][R6.64], R11 ;  /* 0x0000000b06007986 */ /* 0x0001ee000c101904 */
[----:B------:R-:W-:Y:S05]  /*0510*/  @P1 BRA `(.L_x_5) ;  /* 0xfffffffc00bc1947 */ /* 0x000fea000383ffff */
.L_x_4:
[----:B--2---:R-:W-:Y:S05]  /*0520*/  BSYNC.RECONVERGENT B0 ;  /* 0x0000000000007941 */ /* 0x004fea0003800200 */
.L_x_3:
[----:B------:R-:W-:Y:S05]  /*0530*/  @!P0 EXIT ;  /* 0x000000000000894d */ /* 0x000fea0003800000 */
[----:B0-----:R-:W-:Y:S01]  /*0540*/  IMAD.SHL.U32 R7, R5, 0x4, RZ ;  /* 0x0000000405077824 */ /* 0x001fe200078e00ff */
[----:B------:R-:W-:Y:S01]  /*0550*/  SHF.R.U32.HI R11, RZ, 0x1e, R5 ;  /* 0x0000001eff0b7819 */ /* 0x000fe20000011605 */
[----:B------:R-:W0:Y:S01]  /*0560*/  LDCU.64 UR6, c[0x0][0x390] ;  /* 0x00007200ff0677ac */ /* 0x000e220008000a00 */
[----:B------:R-:W1:Y:S05]  /*0570*/  LDCU.128 UR8, c[0x0][0x380] ;  /* 0x00007000ff0877ac */ /* 0x000e6a0008000c00 */
.L_x_6:
[C---:B--2---:R-:W-:Y:S01]  /*0580*/  IMAD.SHL.U32 R12, R0.reuse, 0x4, RZ ;  /* 0x00000004000c7824 */ /* 0x044fe200078e00ff */
[----:B------:R-:W-:-:S04]  /*0590*/  SHF.L.U64.HI R2, R0, 0x2, R3 ;  /* 0x0000000200027819 */ /* 0x000fc80000010203 */
[C---:B-1----:R-:W-:Y:S02]  /*05a0*/  IADD3 R8, P0, PT, R12.reuse, UR10, RZ ;  /* 0x0000000a0c087c10 */ /* 0x042fe4000ff1e0ff */
[----:B0-----:R-:W-:Y:S02]  /*05b0*/  IADD3 R12, P1, PT, R12, UR6, RZ ;  /* 0x000000060c0c7c10 */ /* 0x001fe4000ff3e0ff */
[C---:B------:R-:W-:Y:S02]  /*05c0*/  IADD3.X R9, PT, PT, R2.reuse, UR11, RZ, P0, !PT ;  /* 0x0000000b02097c10 */ /* 0x040fe400087fe4ff */
[----:B------:R-:W-:-:S03]  /*05d0*/  IADD3.X R13, PT, PT, R2, UR7, RZ, P1, !PT ;  /* 0x00000007020d7c10 */ /* 0x000fc60008ffe4ff */
[----:B------:R-:W2:Y:S04]  /*05e0*/  LDG.E R2, desc[UR4][R8.64] ;  /* 0x0000000408027981 */ /* 0x000ea8000c1e1900 */
[----:B------:R-:W2:Y:S01]  /*05f0*/  LDG.E R17, desc[UR4][R12.64] ;  /* 0x000000040c117981 */ /* 0x000ea2000c1e1900 */
[C---:B------:R-:W-:Y:S02]  /*0600*/  IADD3 R14, P0, PT, R7.reuse, R8, RZ ;  /* 0x00000008070e7210 */ /* 0x040fe40007f1e0ff */
[----:B------:R-:W-:-:S03]  /*0610*/  IADD3 R4, P1, PT, R7, R12, RZ ;  /* 0x0000000c07047210 */ /* 0x000fc60007f3e0ff */
[C---:B------:R-:W-:Y:S02]  /*0620*/  IMAD.X R15, R11.reuse, 0x1, R9, P0 ;  /* 0x000000010b0f7824 */ /* 0x040fe400000e0609 */
[----:B------:R-:W-:Y:S02]  /*0630*/  IMAD.X R5, R11, 0x1, R13, P1 ;  /* 0x000000010b057824 */ /* 0x000fe400008e060d */
[----:B--2---:R-:W-:-:S05]  /*0640*/  FADD R19, R2, R17 ;  /* 0x0000001102137221 */ /* 0x004fca0000000000 */
[----:B------:R0:W-:Y:S04]  /*0650*/  STG.E desc[UR4][R12.64], R19 ;  /* 0x000000130c007986 */ /* 0x0001e8000c101904 */
        /* <DEDUP_REMOVED lines=8> */
[----:B------:R-:W3:Y:S04]  /*06e0*/  LDG.E R2, desc[UR4][R16.64] ;  /* 0x0000000410027981 */ /* 0x000ee8000c1e1900 */
[----:B------:R-:W3:Y:S01]  /*06f0*/  LDG.E R23, desc[UR4][R8.64] ;  /* 0x0000000408177981 */ /* 0x000ee2000c1e1900 */
[C---:B------:R-:W-:Y:S02]  /*0700*/  IADD3 R18, P0, PT, R7.reuse, R16, RZ ;  /* 0x0000001007127210 */ /* 0x040fe40007f1e0ff */
[----:B0-----:R-:W-:-:S03]  /*0710*/  IADD3 R12, P1, PT, R7, R8, RZ ;  /* 0x00000008070c7210 */ /* 0x001fc60007f3e0ff */
[C---:B------:R-:W-:Y:S02]  /*0720*/  IMAD.X R19, R11.reuse, 0x1, R17, P0 ;  /* 0x000000010b137824 */ /* 0x040fe400000e0611 */
[----:B------:R-:W-:Y:S02]  /*0730*/  IMAD.X R13, R11, 0x1, R9, P1 ;  /* 0x000000010b0d7824 */ /* 0x000fe400008e0609 */
[----:B---3--:R-:W-:-:S05]  /*0740*/  FADD R23, R2, R23 ;  /* 0x0000001702177221 */ /* 0x008fca0000000000 */
[----:B------:R2:W-:Y:S04]  /*0750*/  STG.E desc[UR4][R8.64], R23 ;  /* 0x0000001708007986 */ /* 0x0005e8000c101904 */
[----:B------:R-:W3:Y:S04]  /*0760*/  LDG.E R18, desc[UR4][R18.64] ;  /* 0x0000000412127981 */ /* 0x000ee8000c1e1900 */
[----:B------:R-:W3:Y:S01]  /*0770*/  LDG.E R15, desc[UR4][R12.64] ;  /* 0x000000040c0f7981 */ /* 0x000ee2000c1e1900 */
[----:B------:R-:W-:-:S05]  /*0780*/  IADD3 R0, P0, PT, R7, R0, RZ ;  /* 0x0000000007007210 */ /* 0x000fca0007f1e0ff */
[----:B------:R-:W-:Y:S01]  /*0790*/  IMAD.X R3, R11, 0x1, R3, P0 ;  /* 0x000000010b037824 */ /* 0x000fe200000e0603 */
[----:B------:R-:W-:-:S04]  /*07a0*/  ISETP.GE.U32.AND P0, PT, R0, UR8, PT ;  /* 0x0000000800007c0c */ /* 0x000fc8000bf06070 */
[----:B------:R-:W-:Y:S01]  /*07b0*/  ISETP.GE.AND.EX P0, PT, R3, UR9, PT, P0 ;  /* 0x0000000903007c0c */ /* 0x000fe2000bf06300 */
[----:B---3--:R-:W-:-:S05]  /*07c0*/  FADD R15, R18, R15 ;  /* 0x0000000f120f7221 */ /* 0x008fca0000000000 */
[----:B------:R2:W-:Y:S07]  /*07d0*/  STG.E desc[UR4][R12.64], R15 ;  /* 0x0000000f0c007986 */ /* 0x0005ee000c101904 */
[----:B------:R-:W-:Y:S05]  /*07e0*/  @!P0 BRA `(.L_x_6) ;  /* 0xfffffffc00648947 */ /* 0x000fea000383ffff */
[----:B------:R-:W-:Y:S05]  /*07f0*/  EXIT ;  /* 0x000000000000794d */ /* 0x000fea0003800000 */
        .weak           $__internal_0_$__cuda_sm20_div_u64
        .type           $__internal_0_$__cuda_sm20_div_u64,@function
        .size           $__internal_0_$__cuda_sm20_div_u64,(.L_x_8 - $__internal_0_$__cuda_sm20_div_u64)
$__internal_0_$__cuda_sm20_div_u64:
[----:B------:R-:W-:Y:S02]  /*0800*/  IMAD.MOV.U32 R12, RZ, RZ, R5 ;  /* 0x000000ffff0c7224 */ /* 0x000fe400078e0005 */
[----:B------:R-:W-:-:S04]  /*0810*/  IMAD.MOV.U32 R13, RZ, RZ, RZ ;  /* 0x000000ffff0d7224 */ /* 0x000fc800078e00ff */
[----:B------:R-:W0:Y:S08]  /*0820*/  I2F.U64.RP R12, R12 ;  /* 0x0000000c000c7312 */ /* 0x000e300000309000 */
[----:B0-----:R-:W0:Y:S02]  /*0830*/  MUFU.RCP R8, R12 ;  /* 0x0000000c00087308 */ /* 0x001e240000001000 */
[----:B0-----:R-:W-:-:S06]  /*0840*/  VIADD R8, R8, 0x1ffffffe ;  /* 0x1ffffffe08087836 */ /* 0x001fcc0000000000 */
[----:B------:R-:W0:Y:S02]  /*0850*/  F2I.U64.TRUNC R8, R8 ;  /* 0x0000000800087311 */ /* 0x000e24000020d800 */
[----:B0-----:R-:W-:-:S04]  /*0860*/  IMAD.WIDE.U32 R10, R8, R5, RZ ;  /* 0x00000005080a7225 */ /* 0x001fc800078e00ff */
[----:B------:R-:W-:Y:S01]  /*0870*/  IMAD R11, R9, R5, R11 ;  /* 0x00000005090b7224 */ /* 0x000fe200078e020b */
[----:B------:R-:W-:-:S05]  /*0880*/  IADD3 R15, P0, PT, RZ, -R10, RZ ;  /* 0x8000000aff0f7210 */ /* 0x000fca0007f1e0ff */
[----:B------:R-:W-:-:S04]  /*0890*/  IMAD.HI.U32 R10, R8, R15, RZ ;  /* 0x0000000f080a7227 */ /* 0x000fc800078e00ff */
[----:B------:R-:W-:Y:S02]  /*08a0*/  IMAD.X R17, RZ, RZ, ~R11, P0 ;  /* 0x000000ffff117224 */ /* 0x000fe400000e0e0b */
[----:B------:R-:W-:Y:S02]  /*08b0*/  IMAD.MOV.U32 R11, RZ, RZ, R8 ;  /* 0x000000ffff0b7224 */ /* 0x000fe400078e0008 */
[-C--:B------:R-:W-:Y:S02]  /*08c0*/  IMAD R13, R9, R17.reuse, RZ ;  /* 0x00000011090d7224 */ /* 0x080fe400078e02ff */
[----:B------:R-:W-:-:S04]  /*08d0*/  IMAD.WIDE.U32 R10, P0, R8, R17, R10 ;  /* 0x00000011080a7225 */ /* 0x000fc8000780000a */
[----:B------:R-:W-:-:S04]  /*08e0*/  IMAD.HI.U32 R17, R9, R17, RZ ;  /* 0x0000001109117227 */ /* 0x000fc800078e00ff */
[----:B------:R-:W-:-:S05]  /*08f0*/  IMAD.HI.U32 R10, P1, R9, R15, R10 ;  /* 0x0000000f090a7227 */ /* 0x000fca000782000a */
[----:B------:R-:W-:Y:S01]  /*0900*/  IADD3 R11, P2, PT, R13, R10, RZ ;  /* 0x0000000a0d0b7210 */ /* 0x000fe20007f5e0ff */
[----:B------:R-:W-:-:S04]  /*0910*/  IMAD.X R10, R17, 0x1, R9, P0 ;  /* 0x00000001110a7824 */ /* 0x000fc800000e0609 */
[----:B------:R-:W-:Y:S01]  /*0920*/  IMAD.WIDE.U32 R8, R11, R5, RZ ;  /* 0x000000050b087225 */ /* 0x000fe200078e00ff */
[----:B------:R-:W-:Y:S02]  /*0930*/  IADD3.X R13, PT, PT, RZ, RZ, R10, P2, P1 ;  /* 0x000000ffff0d7210 */ /* 0x000fe400017e240a */
[----:B------:R-:W-:-:S03]  /*0940*/  IADD3 R15, P0, PT, RZ, -R8, RZ ;  /* 0x80000008ff0f7210 */ /* 0x000fc60007f1e0ff */
[----:B------:R-:W-:Y:S02]  /*0950*/  IMAD R8, R13, R5, R9 ;  /* 0x000000050d087224 */ /* 0x000fe400078e0209 */
[----:B------:R-:W-:Y:S02]  /*0960*/  IMAD.MOV.U32 R9, RZ, RZ, RZ ;  /* 0x000000ffff097224 */ /* 0x000fe400078e00ff */
[----:B------:R-:W-:-:S04]  /*0970*/  IMAD.HI.U32 R10, R11, R15, RZ ;  /* 0x0000000f0b0a7227 */ /* 0x000fc800078e00ff */
[----:B------:R-:W-:-:S04]  /*0980*/  IMAD.X R8, RZ, RZ, ~R8, P0 ;  /* 0x000000ffff087224 */ /* 0x000fc800000e0e08 */
[----:B------:R-:W-:-:S04]  /*0990*/  IMAD.WIDE.U32 R10, P0, R11, R8, R10 ;  /* 0x000000080b0a7225 */ /* 0x000fc8000780000a */
[C---:B------:R-:W-:Y:S02]  /*09a0*/  IMAD R12, R13.reuse, R8, RZ ;  /* 0x000000080d0c7224 */ /* 0x040fe400078e02ff */
[----:B------:R-:W-:-:S04]  /*09b0*/  IMAD.HI.U32 R11, P1, R13, R15, R10 ;  /* 0x0000000f0d0b7227 */ /* 0x000fc8000782000a */
[----:B------:R-:W-:Y:S01]  /*09c0*/  IMAD.HI.U32 R8, R13, R8, RZ ;  /* 0x000000080d087227 */ /* 0x000fe200078e00ff */
[----:B------:R-:W-:-:S03]  /*09d0*/  IADD3 R11, P2, PT, R12, R11, RZ ;  /* 0x0000000b0c0b7210 */ /* 0x000fc60007f5e0ff */
[----:B------:R-:W-:Y:S02]  /*09e0*/  IMAD.X R13, R8, 0x1, R13, P0 ;  /* 0x00000001080d7824 */ /* 0x000fe400000e060d */
[----:B------:R-:W-:-:S03]  /*09f0*/  IMAD.HI.U32 R8, R11, R4, RZ ;  /* 0x000000040b087227 */ /* 0x000fc600078e00ff */
[----:B------:R-:W-:Y:S01]  /*0a00*/  IADD3.X R13, PT, PT, RZ, RZ, R13, P2, P1 ;  /* 0x000000ffff0d7210 */ /* 0x000fe200017e240d */
[----:B------:R-:W-:-:S04]  /*0a10*/  IMAD.WIDE.U32 R8, R11, R7, R8 ;  /* 0x000000070b087225 */ /* 0x000fc800078e0008 */
[C---:B------:R-:W-:Y:S02]  /*0a20*/  IMAD R11, R13.reuse, R7, RZ ;  /* 0x000000070d0b7224 */ /* 0x040fe400078e02ff */
[----:B------:R-:W-:-:S04]  /*0a30*/  IMAD.HI.U32 R8, P0, R13, R4, R8 ;  /* 0x000000040d087227 */ /* 0x000fc80007800008 */
[----:B------:R-:W-:Y:S01]  /*0a40*/  IMAD.HI.U32 R13, R13, R7, RZ ;  /* 0x000000070d0d7227 */ /* 0x000fe200078e00ff */
[----:B------:R-:W-:-:S03]  /*0a50*/  IADD3 R10, P1, PT, R11, R8, RZ ;  /* 0x000000080b0a7210 */ /* 0x000fc60007f3e0ff */
[----:B------:R-:W-:-:S04]  /*0a60*/  IMAD.X R8, RZ, RZ, R13, P0 ;  /* 0x000000ffff087224 */ /* 0x000fc800000e060d */
[----:B------:R-:W-:Y:S02]  /*0a70*/  IMAD.X R11, RZ, RZ, R8, P1 ;  /* 0x000000ffff0b7224 */ /* 0x000fe400008e0608 */
[----:B------:R-:W-:-:S04]  /*0a80*/  IMAD.WIDE.U32 R8, R10, R5, RZ ;  /* 0x000000050a087225 */ /* 0x000fc800078e00ff */
[----:B------:R-:W-:Y:S01]  /*0a90*/  IMAD R12, R11, R5, R9 ;  /* 0x000000050b0c7224 */ /* 0x000fe200078e0209 */
[----:B------:R-:W-:-:S04]  /*0aa0*/  IADD3 R14, P0, PT, -R8, R4, RZ ;  /* 0x00000004080e7210 */ /* 0x000fc80007f1e1ff */
[-C--:B------:R-:W-:Y:S01]  /*0ab0*/  IADD3 R4, P1, PT, -R5, R14.reuse, RZ ;  /* 0x0000000e05047210 */ /* 0x080fe20007f3e1ff */
[----:B------:R-:W-:Y:S01]  /*0ac0*/  IMAD.X R12, R7, 0x1, ~R12, P0 ;  /* 0x00000001070c7824 */ /* 0x000fe200000e0e0c */
[----:B------:R-:W-:Y:S02]  /*0ad0*/  ISETP.GE.U32.AND P0, PT, R14, R5, PT ;  /* 0x000000050e00720c */ /* 0x000fe40003f06070 */
[----:B------:R-:W-:Y:S02]  /*0ae0*/  IADD3 R7, P2, PT, R10, 0x1, RZ ;  /* 0x000000010a077810 */ /* 0x000fe40007f5e0ff */
[C---:B------:R-:W-:Y:S02]  /*0af0*/  ISETP.GE.U32.AND.EX P0, PT, R12.reuse, RZ, PT, P0 ;  /* 0x000000ff0c00720c */ /* 0x040fe40003f06100 */
[----:B------:R-:W-:Y:S01]  /*0b00*/  IADD3.X R9, PT, PT, R12, -0x1, RZ, P1, !PT ;  /* 0xffffffff0c097810 */ /* 0x000fe20000ffe4ff */
[----:B------:R-:W-:Y:S01]  /*0b10*/  IMAD.X R8, RZ, RZ, R11, P2 ;  /* 0x000000ffff087224 */ /* 0x000fe200010e060b */
[----:B------:R-:W-:-:S02]  /*0b20*/  SEL R4, R4, R14, P0 ;  /* 0x0000000e04047207 */ /* 0x000fc40000000000 */
[----:B------:R-:W-:Y:S02]  /*0b30*/  SEL R7, R7, R10, P0 ;  /* 0x0000000a07077207 */ /* 0x000fe40000000000 */
[----:B------:R-:W-:Y:S02]  /*0b40*/  SEL R9, R9, R12, P0 ;  /* 0x0000000c09097207 */ /* 0x000fe40000000000 */
[----:B------:R-:W-:Y:S02]  /*0b50*/  SEL R8, R8, R11, P0 ;  /* 0x0000000b08087207 */ /* 0x000fe40000000000 */
[----:B------:R-:W-:Y:S02]  /*0b60*/  ISETP.GE.U32.AND P0, PT, R4, R5, PT ;  /* 0x000000050400720c */ /* 0x000fe40003f06070 */
[----:B------:R-:W-:Y:S02]  /*0b70*/  IADD3 R4, P2, PT, R7, 0x1, RZ ;  /* 0x0000000107047810 */ /* 0x000fe40007f5e0ff */
[----:B------:R-:W-:-:S02]  /*0b80*/  ISETP.GE.U32.AND.EX P0, PT, R9, RZ, PT, P0 ;  /* 0x000000ff0900720c */ /* 0x000fc40003f06100 */
[----:B------:R-:W-:Y:S01]  /*0b90*/  ISETP.NE.U32.AND P1, PT, R5, RZ, PT ;  /* 0x000000ff0500720c */ /* 0x000fe20003f25070 */
[----:B------:R-:W-:Y:S01]  /*0ba0*/  IMAD.X R9, RZ, RZ, R8, P2 ;  /* 0x000000ffff097224 */ /* 0x000fe200010e0608 */
[----:B------:R-:W-:Y:S01]  /*0bb0*/  SEL R4, R4, R7, P0 ;  /* 0x0000000704047207 */ /* 0x000fe20000000000 */
[----:B------:R-:W-:Y:S01]  /*0bc0*/  IMAD.MOV.U32 R7, RZ, RZ, 0x0 ;  /* 0x00000000ff077424 */ /* 0x000fe200078e00ff */
[----:B------:R-:W-:Y:S02]  /*0bd0*/  ISETP.NE.AND.EX P1, PT, RZ, RZ, PT, P1 ;  /* 0x000000ffff00720c */ /* 0x000fe40003f25310 */
[----:B------:R-:W-:Y:S02]  /*0be0*/  SEL R9, R9, R8, P0 ;  /* 0x0000000809097207 */ /* 0x000fe40000000000 */
[----:B------:R-:W-:Y:S02]  /*0bf0*/  SEL R4, R4, 0xffffffff, P1 ;  /* 0xffffffff04047807 */ /* 0x000fe40000800000 */
[----:B------:R-:W-:Y:S01]  /*0c00*/  SEL R9, R9, 0xffffffff, P1 ;  /* 0xffffffff09097807 */ /* 0x000fe20000800000 */
[----:B------:R-:W-:Y:S06]  /*0c10*/  RET.REL.NODEC R6 `(_Z3addlPfS_) ;  /* 0xfffffff006f87950 */ /* 0x000fec0003c3ffff */
.L_x_7:
[----:B------:R-:W-:-:S00]  /*0c20*/  BRA `(.L_x_7) ;  /* 0xfffffffc00fc7947 */ /* 0x000fc0000383ffff */
[----:B------:R-:W-:-:S00]  /*0c30*/  NOP ;  /* 0x0000000000007918 */ /* 0x000fc00000000000 */
        /* <DEDUP_REMOVED lines=12> */
.L_x_8:


//--------------------- .nv.shared.reserved.0     --------------------------
	.section	.nv.shared.reserved.0,"aw",@nobits
	.weak		__nv_reservedSMEM_offset_0_alias
	.size		__nv_reservedSMEM_offset_0_alias, 0, 64
	.other		__nv_reservedSMEM_offset_0_alias,@"STO_CUDA_RESERVED_SHARED STV_DEFAULT"
__nv_reservedSMEM_offset_0_alias:
	.zero		0
	.zero		64


//--------------------- .nv.constant0._Z3addlPfS_ --------------------------
	.section	.nv.constant0._Z3addlPfS_,"a",@progbits
	.sectionflags	@""
	.align	4
.nv.constant0._Z3addlPfS_:
	.zero		920


//--------------------- SYMBOLS --------------------------

	.type		.nv.reservedSmem.offset0,@object
	.size		.nv.reservedSmem.offset0,0x4
